	.headerflags	@"EF_CUDA_TEXMODE_UNIFIED EF_CUDA_64BIT_ADDRESS EF_CUDA_ACCELERATORS EF_CUDA_SM90 EF_CUDA_VIRTUAL_SM(EF_CUDA_SM90)"
	.elftype	@"ET_EXEC"


//--------------------- .nv.info                  --------------------------
	.section	.nv.info,"",@"SHT_CUDA_INFO"
	.align	4


	//----- nvinfo : EIATTR_REGCOUNT
	.align		4
        /*0000*/ 	.byte	0x04, 0x2f
        /*0002*/ 	.short	(.L_3 - .L_2)
	.align		4
.L_2:
        /*0004*/ 	.word	index@(triton_poi_fused_cat_21)
        /*0008*/ 	.word	0x00000018


	//----- nvinfo : EIATTR_MIN_STACK_SIZE
	.align		4
.L_3:
        /*000c*/ 	.byte	0x04, 0x12
        /*000e*/ 	.short	(.L_5 - .L_4)
	.align		4
.L_4:
        /*0010*/ 	.word	index@(triton_poi_fused_cat_21)
        /*0014*/ 	.word	0x00000000


	//----- nvinfo : EIATTR_FRAME_SIZE
	.align		4
.L_5:
        /*0018*/ 	.byte	0x04, 0x11
        /*001a*/ 	.short	(.L_7 - .L_6)
	.align		4
.L_6:
        /*001c*/ 	.word	index@(triton_poi_fused_cat_21)
        /*0020*/ 	.word	0x00000000


	//----- nvinfo : EIATTR_MIN_STACK_SIZE
	.align		4
.L_7:
        /*0024*/ 	.byte	0x04, 0x12
        /*0026*/ 	.short	(.L_9 - .L_8)
	.align		4
.L_8:
        /*0028*/ 	.word	index@(triton_poi_fused_cat_21)
        /*002c*/ 	.word	0x00000000
.L_9:


//--------------------- .nv.info.triton_poi_fused_cat_21 --------------------------
	.section	.nv.info.triton_poi_fused_cat_21,"",@"SHT_CUDA_INFO"
	.sectionflags	@""
	.align	4


	//----- nvinfo : EIATTR_CUDA_API_VERSION
	.align		4
        /*0000*/ 	.byte	0x04, 0x37
        /*0002*/ 	.short	(.L_11 - .L_10)
.L_10:
        /*0004*/ 	.word	0x0000007c


	//----- nvinfo : EIATTR_KPARAM_INFO
	.align		4
.L_11:
        /*0008*/ 	.byte	0x04, 0x17
        /*000a*/ 	.short	(.L_13 - .L_12)
.L_12:
        /*000c*/ 	.word	0x00000000
        /*0010*/ 	.short	0x0007
        /*0012*/ 	.short	0x0038
        /*0014*/ 	.byte	0x00, 0xf0, 0x11, 0x00


	//----- nvinfo : EIATTR_KPARAM_INFO
	.align		4
.L_13:
        /*0018*/ 	.byte	0x04, 0x17
        /*001a*/ 	.short	(.L_15 - .L_14)
.L_14:
        /*001c*/ 	.word	0x00000000
        /*0020*/ 	.short	0x0006
        /*0022*/ 	.short	0x0030
        /*0024*/ 	.byte	0x00, 0xf4, 0x21, 0x00


	//----- nvinfo : EIATTR_KPARAM_INFO
	.align		4
.L_15:
        /*0028*/ 	.byte	0x04, 0x17
        /*002a*/ 	.short	(.L_17 - .L_16)
.L_16:
        /*002c*/ 	.word	0x00000000
        /*0030*/ 	.short	0x0005
        /*0032*/ 	.short	0x0028
        /*0034*/ 	.byte	0x00, 0xf4, 0x21, 0x00


	//----- nvinfo : EIATTR_KPARAM_INFO
	.align		4
.L_17:
        /*0038*/ 	.byte	0x04, 0x17
        /*003a*/ 	.short	(.L_19 - .L_18)
.L_18:
        /*003c*/ 	.word	0x00000000
        /*0040*/ 	.short	0x0004
        /*0042*/ 	.short	0x0020
        /*0044*/ 	.byte	0x00, 0xf4, 0x21, 0x00


	//----- nvinfo : EIATTR_KPARAM_INFO
	.align		4
.L_19:
        /*0048*/ 	.byte	0x04, 0x17
        /*004a*/ 	.short	(.L_21 - .L_20)
.L_20:
        /*004c*/ 	.word	0x00000000
        /*0050*/ 	.short	0x0003
        /*0052*/ 	.short	0x0018
        /*0054*/ 	.byte	0x00, 0xf4, 0x21, 0x00


	//----- nvinfo : EIATTR_KPARAM_INFO
	.align		4
.L_21:
        /*0058*/ 	.byte	0x04, 0x17
        /*005a*/ 	.short	(.L_23 - .L_22)
.L_22:
        /*005c*/ 	.word	0x00000000
        /*0060*/ 	.short	0x0002
        /*0062*/ 	.short	0x0010
        /*0064*/ 	.byte	0x00, 0xf4, 0x21, 0x00


	//----- nvinfo : EIATTR_KPARAM_INFO
	.align		4
.L_23:
        /*0068*/ 	.byte	0x04, 0x17
        /*006a*/ 	.short	(.L_25 - .L_24)
.L_24:
        /*006c*/ 	.word	0x00000000
        /*0070*/ 	.short	0x0001
        /*0072*/ 	.short	0x0008
        /*0074*/ 	.byte	0x00, 0xf4, 0x21, 0x00


	//----- nvinfo : EIATTR_KPARAM_INFO
	.align		4
.L_25:
        /*0078*/ 	.byte	0x04, 0x17
        /*007a*/ 	.short	(.L_27 - .L_26)
.L_26:
        /*007c*/ 	.word	0x00000000
        /*0080*/ 	.short	0x0000
        /*0082*/ 	.short	0x0000
        /*0084*/ 	.byte	0x00, 0xf4, 0x21, 0x00


	//----- nvinfo : EIATTR_SPARSE_MMA_MASK
	.align		4
.L_27:
        /*0088*/ 	.byte	0x03, 0x50
        /*008a*/ 	.short	0x0000


	//----- nvinfo : EIATTR_MAXREG_COUNT
	.align		4
        /*008c*/ 	.byte	0x03, 0x1b
        /*008e*/ 	.short	0x00ff


	//----- nvinfo : EIATTR_EXIT_INSTR_OFFSETS
	.align		4
        /*0090*/ 	.byte	0x04, 0x1c
        /*0092*/ 	.short	(.L_29 - .L_28)


	//   ....[0]....
.L_28:
        /*0094*/ 	.word	0x000005a0


	//   ....[1]....
        /*0098*/ 	.word	0x000005c0


	//----- nvinfo : EIATTR_REQNTID
	.align		4
.L_29:
        /*009c*/ 	.byte	0x04, 0x10
        /*009e*/ 	.short	(.L_31 - .L_30)
.L_30:
        /*00a0*/ 	.word	0x00000080
        /*00a4*/ 	.word	0x00000001
        /*00a8*/ 	.word	0x00000001


	//----- nvinfo : EIATTR_CBANK_PARAM_SIZE
	.align		4
.L_31:
        /*00ac*/ 	.byte	0x03, 0x19
        /*00ae*/ 	.short	0x003c


	//----- nvinfo : EIATTR_PARAM_CBANK
	.align		4
        /*00b0*/ 	.byte	0x04, 0x0a
        /*00b2*/ 	.short	(.L_33 - .L_32)
	.align		4
.L_32:
        /*00b4*/ 	.word	index@(.nv.constant0.triton_poi_fused_cat_21)
        /*00b8*/ 	.short	0x0210
        /*00ba*/ 	.short	0x003c


	//----- nvinfo : EIATTR_SW_WAR
	.align		4
.L_33:
        /*00bc*/ 	.byte	0x04, 0x36
        /*00be*/ 	.short	(.L_35 - .L_34)
.L_34:
        /*00c0*/ 	.word	0x00000008
.L_35:


//--------------------- .nv.callgraph             --------------------------
	.section	.nv.callgraph,"",@"SHT_CUDA_CALLGRAPH"
	.align	4
	.sectionentsize	8
	.align		4
        /*0000*/ 	.word	0x00000000
	.align		4
        /*0004*/ 	.word	0xffffffff
	.align		4
        /*0008*/ 	.word	0x00000000
	.align		4
        /*000c*/ 	.word	0xfffffffe
	.align		4
        /*0010*/ 	.word	0x00000000
	.align		4
        /*0014*/ 	.word	0xfffffffd
	.align		4
        /*0018*/ 	.word	0x00000000
	.align		4
        /*001c*/ 	.word	0xfffffffc


//--------------------- .nv.constant4             --------------------------
	.section	.nv.constant4,"a",@progbits
	.align	8
	.align		8
.nv.constant4:
        /*0000*/ 	.dword	_$_str
	.align		8
        /*0008*/ 	.dword	_$_str_$_2


//--------------------- .text.triton_poi_fused_cat_21 --------------------------
	.section	.text.triton_poi_fused_cat_21,"ax",@progbits
	.align	128
        .global         triton_poi_fused_cat_21
        .type           triton_poi_fused_cat_21,@function
        .size           triton_poi_fused_cat_21,(.L_x_1 - triton_poi_fused_cat_21)
        .other          triton_poi_fused_cat_21,@"STO_CUDA_ENTRY STV_DEFAULT"
triton_poi_fused_cat_21:
.text.triton_poi_fused_cat_21:
[----:B------:R-:W0:Y:S01]  /*0000*/  LDC R1, c[0x0][0x28] ;  /* 0x00000a00ff017b82 */ /* 0x000e220000000800 */
[----:B------:R-:W1:Y:S07]  /*0010*/  S2R R0, SR_TID.X ;  /* 0x0000000000007919 */ /* 0x000e6e0000002100 */
[----:B------:R-:W2:Y:S01]  /*0020*/  LDC.64 R8, c[0x0][0x220] ;  /* 0x00008800ff087b82 */ /* 0x000ea20000000a00 */
[----:B------:R-:W-:Y:S01]  /*0030*/  ULDC.64 UR4, c[0x0][0x208] ;  /* 0x0000820000047ab9 */ /* 0x000fe20000000a00 */
[----:B------:R-:W3:Y:S06]  /*0040*/  S2R R3, SR_CTAID.X ;  /* 0x0000000000037919 */ /* 0x000eec0000002500 */
[----:B------:R-:W4:Y:S08]  /*0050*/  LDC.64 R18, c[0x0][0x210] ;  /* 0x00008400ff127b82 */ /* 0x000f300000000a00 */
[----:B------:R-:W5:Y:S08]  /*0060*/  LDC.64 R20, c[0x0][0x218] ;  /* 0x00008600ff147b82 */ /* 0x000f700000000a00 */
[----:B------:R-:W4:Y:S08]  /*0070*/  LDC.64 R16, c[0x0][0x228] ;  /* 0x00008a00ff107b82 */ /* 0x000f300000000a00 */
[----:B------:R-:W4:Y:S01]  /*0080*/  LDC.64 R14, c[0x0][0x230] ;  /* 0x00008c00ff0e7b82 */ /* 0x000f220000000a00 */
[----:B-1----:R-:W-:Y:S01]  /*0090*/  IMAD.SHL.U32 R0, R0, 0x2, RZ ;  /* 0x0000000200007824 */ /* 0x002fe200078e00ff */
[----:B------:R-:W-:-:S02]  /*00a0*/  CS2R R6, SRZ ;  /* 0x0000000000067805 */ /* 0x000fc4000001ff00 */
[----:B------:R-:W-:Y:S01]  /*00b0*/  CS2R R10, SRZ ;  /* 0x00000000000a7805 */ /* 0x000fe2000001ff00 */
[----:B------:R-:W-:Y:S01]  /*00c0*/  ULDC.64 UR6, c[0x0][0x238] ;  /* 0x00008e0000067ab9 */ /* 0x000fe20000000a00 */
[----:B------:R-:W-:-:S05]  /*00d0*/  LOP3.LUT R0, R0, 0xfe, RZ, 0xc0, !PT ;  /* 0x000000fe00007812 */ /* 0x000fca00078ec0ff */
[----:B---3--:R-:W-:-:S04]  /*00e0*/  IMAD R0, R3, 0x100, R0 ;  /* 0x0000010003007824 */ /* 0x008fc800078e0200 */
[----:B------:R-:W-:-:S05]  /*00f0*/  IMAD.HI R13, R0, 0x4ec4ec4f, RZ ;  /* 0x4ec4ec4f000d7827 */ /* 0x000fca00078e02ff */
[----:B------:R-:W-:-:S04]  /*0100*/  SHF.R.U32.HI R2, RZ, 0x1f, R13 ;  /* 0x0000001fff027819 */ /* 0x000fc8000001160d */
[----:B------:R-:W-:Y:S02]  /*0110*/  LEA.HI.SX32 R13, R13, R2, 0x1b ;  /* 0x000000020d0d7211 */ /* 0x000fe400078fdaff */
[----:B------:R-:W-:-:S03]  /*0120*/  CS2R R2, SRZ ;  /* 0x0000000000027805 */ /* 0x000fc6000001ff00 */
[----:B------:R-:W-:-:S04]  /*0130*/  IMAD R12, R13, -0x68, R0 ;  /* 0xffffff980d0c7824 */ /* 0x000fc800078e0200 */
[C---:B--2---:R-:W-:Y:S01]  /*0140*/  IMAD.WIDE R8, R12.reuse, 0x4, R8 ;  /* 0x000000040c087825 */ /* 0x044fe200078e0208 */
[----:B------:R-:W-:-:S04]  /*0150*/  ISETP.GE.AND P2, PT, R12, 0x18, PT ;  /* 0x000000180c00780c */ /* 0x000fc80003f46270 */
[----:B------:R-:W-:-:S13]  /*0160*/  ISETP.LT.AND P3, PT, R0, 0x1a00, !P2 ;  /* 0x00001a000000780c */ /* 0x000fda0005761270 */
[----:B------:R1:W2:Y:S01]  /*0170*/  @P3 LDG.E.EL.64 R2, desc[UR4][R8.64] ;  /* 0x0000000408023981 */ /* 0x0002a2000c2e1b00 */
[----:B------:R-:W-:Y:S02]  /*0180*/  IMAD R5, R13, 0x18, R12 ;  /* 0x000000180d057824 */ /* 0x000fe400078e020c */
[----:B-----5:R-:W-:-:S04]  /*0190*/  IMAD.WIDE R20, R12, 0x4, R20 ;  /* 0x000000040c147825 */ /* 0x020fc800078e0214 */
[----:B----4-:R-:W-:Y:S01]  /*01a0*/  IMAD.WIDE R18, R5, 0x4, R18 ;  /* 0x0000000405127825 */ /* 0x010fe200078e0212 */
[----:B------:R-:W-:Y:S01]  /*01b0*/  CS2R R4, SRZ ;  /* 0x0000000000047805 */ /* 0x000fe2000001ff00 */
[----:B------:R-:W3:Y:S05]  /*01c0*/  @P3 LDG.E.EL.64 R6, desc[UR4][R20.64] ;  /* 0x0000000414063981 */ /* 0x000eea000c2e1b00 */
[----:B------:R4:W5:Y:S01]  /*01d0*/  @P3 LDG.E.EL.64 R4, desc[UR4][R18.64] ;  /* 0x0000000412043981 */ /* 0x000962000c2e1b00 */
[----:B------:R-:W-:Y:S01]  /*01e0*/  IMAD R13, R13, 0x50, RZ ;  /* 0x000000500d0d7824 */ /* 0x000fe200078e02ff */
[----:B-1----:R-:W-:Y:S01]  /*01f0*/  CS2R R8, SRZ ;  /* 0x0000000000087805 */ /* 0x002fe2000001ff00 */
[----:B0-----:R-:W-:Y:S01]  /*0200*/  IMAD.WIDE R16, R12, 0x4, R16 ;  /* 0x000000040c107825 */ /* 0x001fe200078e0210 */
[----:B------:R-:W-:-:S03]  /*0210*/  ISETP.GE.AND P0, PT, R0, 0x1a00, PT ;  /* 0x00001a000000780c */ /* 0x000fc60003f06270 */
[C---:B------:R-:W-:Y:S01]  /*0220*/  IMAD.WIDE R14, R12.reuse, 0x4, R14 ;  /* 0x000000040c0e7825 */ /* 0x040fe200078e020e */
[----:B------:R0:W5:Y:S01]  /*0230*/  @P3 LDG.E.EL.64 R10, desc[UR4][R16.64] ;  /* 0x00000004100a3981 */ /* 0x000162000c2e1b00 */
[----:B----4-:R-:W-:Y:S02]  /*0240*/  SHF.R.S32.HI R19, RZ, 0x1f, R13 ;  /* 0x0000001fff137819 */ /* 0x010fe4000001140d */
[----:B------:R-:W-:Y:S01]  /*0250*/  IADD3 R13, P4, R12, R13, RZ ;  /* 0x0000000d0c0d7210 */ /* 0x000fe20007f9e0ff */
[----:B------:R1:W4:Y:S01]  /*0260*/  @P3 LDG.E.EL.64 R8, desc[UR4][R14.64] ;  /* 0x000000040e083981 */ /* 0x000322000c2e1b00 */
[C---:B------:R-:W-:Y:S02]  /*0270*/  ISETP.GT.AND P1, PT, R12.reuse, 0x17, !P0 ;  /* 0x000000170c00780c */ /* 0x040fe40004724270 */
[----:B------:R-:W-:Y:S02]  /*0280*/  LEA.HI.X.SX32 R12, R12, R19, 0x1, P4 ;  /* 0x000000130c0c7211 */ /* 0x000fe400020f0eff */
[----:B------:R-:W-:-:S04]  /*0290*/  LEA R18, P4, R13, UR6, 0x2 ;  /* 0x000000060d127c11 */ /* 0x000fc8000f8810ff */
[----:B------:R-:W-:Y:S02]  /*02a0*/  LEA.HI.X R19, R13, UR7, R12, 0x2, P4 ;  /* 0x000000070d137c11 */ /* 0x000fe4000a0f140c */
[----:B------:R-:W-:-:S06]  /*02b0*/  CS2R R12, SRZ ;  /* 0x00000000000c7805 */ /* 0x000fcc000001ff00 */
[----:B------:R3:W4:Y:S01]  /*02c0*/  @P1 LDG.E.EL.64 R12, desc[UR4][R18.64+-0x60] ;  /* 0xffffa004120c1981 */ /* 0x000722000c2e1b00 */
[----:B0-----:R-:W-:Y:S01]  /*02d0*/  IMAD.MOV.U32 R16, RZ, RZ, 0x3e800000 ;  /* 0x3e800000ff107424 */ /* 0x001fe200078e00ff */
[----:B--2---:R-:W-:Y:S02]  /*02e0*/  SEL R2, R2, RZ, P3 ;  /* 0x000000ff02027207 */ /* 0x004fe40001800000 */
[----:B------:R-:W-:-:S03]  /*02f0*/  SEL R3, R3, RZ, P3 ;  /* 0x000000ff03037207 */ /* 0x000fc60001800000 */
[----:B------:R-:W-:Y:S02]  /*0300*/  FADD R2, R2, 9.9999997473787516356e-06 ;  /* 0x3727c5ac02027421 */ /* 0x000fe40000000000 */
[----:B------:R-:W-:Y:S02]  /*0310*/  FADD R3, R3, 9.9999997473787516356e-06 ;  /* 0x3727c5ac03037421 */ /* 0x000fe40000000000 */
[----:B-1----:R-:W0:Y:S01]  /*0320*/  MUFU.SQRT R14, R2 ;  /* 0x00000002000e7308 */ /* 0x002e220000002000 */
[----:B---3--:R-:W-:Y:S02]  /*0330*/  SEL R18, R7, RZ, P3 ;  /* 0x000000ff07127207 */ /* 0x008fe40001800000 */
[----:B-----5:R-:W-:Y:S02]  /*0340*/  SEL R4, R4, RZ, P3 ;  /* 0x000000ff04047207 */ /* 0x020fe40001800000 */
[----:B------:R-:W-:-:S03]  /*0350*/  SEL R7, R5, RZ, P3 ;  /* 0x000000ff05077207 */ /* 0x000fc60001800000 */
[----:B------:R1:W2:Y:S01]  /*0360*/  MUFU.SQRT R15, R3 ;  /* 0x00000003000f7308 */ /* 0x0002a20000002000 */
[----:B------:R-:W-:Y:S02]  /*0370*/  SEL R10, R10, RZ, P3 ;  /* 0x000000ff0a0a7207 */ /* 0x000fe40001800000 */
[C---:B0-----:R-:W-:Y:S02]  /*0380*/  FSETP.GT.AND P6, PT, R14.reuse, 8.50705917302346158658e+37, PT ;  /* 0x7e8000000e00780b */ /* 0x041fe40003fc4000 */
[----:B------:R-:W-:Y:S02]  /*0390*/  FSETP.GEU.AND P5, PT, R14, 1.175494350822287508e-38, PT ;  /* 0x008000000e00780b */ /* 0x000fe40003fae000 */
[----:B------:R-:W-:Y:S02]  /*03a0*/  FSEL R17, R16, 1, P6 ;  /* 0x3f80000010117808 */ /* 0x000fe40003000000 */
[----:B-1----:R-:W-:Y:S02]  /*03b0*/  SEL R3, R6, RZ, P3 ;  /* 0x000000ff06037207 */ /* 0x002fe40001800000 */
[----:B--2---:R-:W-:-:S02]  /*03c0*/  FSETP.GT.AND P4, PT, R15, 8.50705917302346158658e+37, PT ;  /* 0x7e8000000f00780b */ /* 0x004fc40003f84000 */
[----:B------:R-:W-:Y:S01]  /*03d0*/  SEL R11, R11, RZ, P3 ;  /* 0x000000ff0b0b7207 */ /* 0x000fe20001800000 */
[----:B------:R-:W-:Y:S01]  /*03e0*/  FADD R5, R4, -R3 ;  /* 0x8000000304057221 */ /* 0x000fe20000000000 */
[----:B------:R-:W-:Y:S01]  /*03f0*/  FSEL R16, R16, 1, P4 ;  /* 0x3f80000010107808 */ /* 0x000fe20002000000 */
[----:B------:R-:W-:Y:S01]  /*0400*/  @P6 FMUL R14, R14, 0.25 ;  /* 0x3e8000000e0e6820 */ /* 0x000fe20000400000 */
[----:B------:R-:W-:Y:S01]  /*0410*/  FSETP.GEU.AND P6, PT, R15, 1.175494350822287508e-38, PT ;  /* 0x008000000f00780b */ /* 0x000fe20003fce000 */
[----:B------:R-:W0:Y:S01]  /*0420*/  LDC.64 R2, c[0x0][0x240] ;  /* 0x00009000ff027b82 */ /* 0x000e220000000a00 */
[----:B------:R-:W-:Y:S01]  /*0430*/  @!P5 FMUL R17, R17, 16777216 ;  /* 0x4b8000001111d820 */ /* 0x000fe20000400000 */
[----:B------:R-:W-:Y:S01]  /*0440*/  @!P5 FMUL R14, R14, 16777216 ;  /* 0x4b8000000e0ed820 */ /* 0x000fe20000400000 */
[----:B------:R-:W-:Y:S01]  /*0450*/  FADD R4, R7, -R18 ;  /* 0x8000001207047221 */ /* 0x000fe20000000000 */
[----:B----4-:R-:W-:Y:S02]  /*0460*/  SEL R8, R8, RZ, P3 ;  /* 0x000000ff08087207 */ /* 0x010fe40001800000 */
[----:B------:R-:W-:Y:S01]  /*0470*/  @P4 FMUL R15, R15, 0.25 ;  /* 0x3e8000000f0f4820 */ /* 0x000fe20000400000 */
[----:B------:R-:W-:Y:S01]  /*0480*/  SEL R9, R9, RZ, P3 ;  /* 0x000000ff09097207 */ /* 0x000fe20001800000 */
[----:B------:R-:W1:Y:S04]  /*0490*/  MUFU.RCP R14, R14 ;  /* 0x0000000e000e7308 */ /* 0x000e680000001000 */
[----:B------:R-:W-:Y:S01]  /*04a0*/  @!P6 FMUL R15, R15, 16777216 ;  /* 0x4b8000000f0fe820 */ /* 0x000fe20000400000 */
[----:B------:R-:W-:-:S05]  /*04b0*/  @!P6 FMUL R16, R16, 16777216 ;  /* 0x4b8000001010e820 */ /* 0x000fca0000400000 */
[----:B------:R-:W2:Y:S01]  /*04c0*/  MUFU.RCP R15, R15 ;  /* 0x0000000f000f7308 */ /* 0x000ea20000001000 */
[----:B-1----:R-:W-:Y:S01]  /*04d0*/  FMUL R6, R14, R17 ;  /* 0x000000110e067220 */ /* 0x002fe20000400000 */
[----:B0-----:R-:W-:-:S04]  /*04e0*/  IMAD.WIDE R2, R0, 0x4, R2 ;  /* 0x0000000400027825 */ /* 0x001fc800078e0202 */
[----:B------:R-:W-:-:S04]  /*04f0*/  FMUL R5, R5, R6 ;  /* 0x0000000605057220 */ /* 0x000fc80000400000 */
[----:B------:R-:W-:Y:S01]  /*0500*/  FFMA R8, R5, R10, R8 ;  /* 0x0000000a05087223 */ /* 0x000fe20000000008 */
[----:B--2---:R-:W-:-:S04]  /*0510*/  FMUL R15, R15, R16 ;  /* 0x000000100f0f7220 */ /* 0x004fc80000400000 */
[----:B------:R-:W-:Y:S01]  /*0520*/  FSETP.GEU.AND P3, PT, R8, RZ, PT ;  /* 0x000000ff0800720b */ /* 0x000fe20003f6e000 */
[----:B------:R-:W-:-:S03]  /*0530*/  FMUL R4, R4, R15 ;  /* 0x0000000f04047220 */ /* 0x000fc60000400000 */
[----:B------:R-:W-:Y:S01]  /*0540*/  FSEL R8, R8, RZ, P3 ;  /* 0x000000ff08087208 */ /* 0x000fe20001800000 */
[----:B------:R-:W-:Y:S01]  /*0550*/  FFMA R9, R4, R11, R9 ;  /* 0x0000000b04097223 */ /* 0x000fe20000000009 */
[----:B------:R-:W-:-:S04]  /*0560*/  @P2 SEL R8, R12, RZ, P1 ;  /* 0x000000ff0c082207 */ /* 0x000fc80000800000 */
[----:B------:R-:W-:-:S04]  /*0570*/  FSETP.GEU.AND P4, PT, R9, RZ, PT ;  /* 0x000000ff0900720b */ /* 0x000fc80003f8e000 */
[----:B------:R-:W-:Y:S02]  /*0580*/  FSEL R9, R9, RZ, P4 ;  /* 0x000000ff09097208 */ /* 0x000fe40002000000 */
[----:B------:R-:W-:Y:S01]  /*0590*/  @P2 SEL R9, R13, RZ, P1 ;  /* 0x000000ff0d092207 */ /* 0x000fe20000800000 */
[----:B------:R-:W-:Y:S06]  /*05a0*/  @P0 EXIT ;  /* 0x000000000000094d */ /* 0x000fec0003800000 */
[----:B------:R-:W-:Y:S01]  /*05b0*/  STG.E.64 desc[UR4][R2.64], R8 ;  /* 0x0000000802007986 */ /* 0x000fe2000c101b04 */
[----:B------:R-:W-:Y:S05]  /*05c0*/  EXIT ;  /* 0x000000000000794d */ /* 0x000fea0003800000 */
.L_x_0:
[----:B------:R-:W-:-:S00]  /*05d0*/  BRA `(.L_x_0) ;  /* 0xfffffffc00fc7947 */ /* 0x000fc0000383ffff */
[----:B------:R-:W-:-:S00]  /*05e0*/  NOP ;  /* 0x0000000000007918 */ /* 0x000fc00000000000 */
        /* <DEDUP_REMOVED lines=9> */
.L_x_1:


//--------------------- .nv.global.init           --------------------------
	.section	.nv.global.init,"aw",@progbits
.nv.global.init:
	.type		_$_str,@object
	.size		_$_str,(_$_str_$_2 - _$_str)
_$_str:
        /*0000*/ 	.byte	0x5f, 0x5f, 0x43, 0x55, 0x44, 0x41, 0x5f, 0x46, 0x54, 0x5a, 0x00
	.type		_$_str_$_2,@object
	.size		_$_str_$_2,(.L_1 - _$_str_$_2)
_$_str_$_2:
        /*000b*/ 	.byte	0x5f, 0x5f, 0x43, 0x55, 0x44, 0x41, 0x5f, 0x50, 0x52, 0x45, 0x43, 0x5f, 0x53, 0x51, 0x52, 0x54
        /*001b*/ 	.byte	0x00
.L_1:


//--------------------- .nv.constant0.triton_poi_fused_cat_21 --------------------------
	.section	.nv.constant0.triton_poi_fused_cat_21,"a",@progbits
	.sectionflags	@""
	.align	4
.nv.constant0.triton_poi_fused_cat_21:
	.zero		588
